//
// Generated by NVIDIA NVVM Compiler
//
// Compiler Build ID: CL-36424714
// Cuda compilation tools, release 13.0, V13.0.88
// Based on NVVM 20.0.0
//

.version 9.0
.target sm_100
.address_size 64

	// .globl	_Z9sumReducePiS_
// _ZZ9sumReducePiS_E5arr_s has been demoted

.visible .entry _Z9sumReducePiS_(
	.param .u64 .ptr .align 1 _Z9sumReducePiS__param_0,
	.param .u64 .ptr .align 1 _Z9sumReducePiS__param_1
)
{
	.reg .pred 	%p<5>;
	.reg .b32 	%r<25>;
	.reg .b32 	%f<8>;
	.reg .b64 	%rd<7>;
	// demoted variable
	.shared .align 4 .b8 _ZZ9sumReducePiS_E5arr_s[2048];
	ld.param.u64 	%rd2, [_Z9sumReducePiS__param_0];
	ld.param.u64 	%rd1, [_Z9sumReducePiS__param_1];
	cvta.to.global.u64 	%rd3, %rd2;
	mov.u32 	%r24, %ntid.x;
	mov.u32 	%r6, %ctaid.x;
	mul.lo.s32 	%r7, %r24, %r6;
	shl.b32 	%r8, %r7, 2;
	mov.u32 	%r2, %tid.x;
	add.s32 	%r9, %r8, %r2;
	mul.wide.s32 	%rd4, %r9, 4;
	add.s64 	%rd5, %rd3, %rd4;
	ld.global.u32 	%r10, [%rd5];
	cvt.rn.f32.s32 	%f1, %r10;
	ld.global.u32 	%r11, [%rd5+2048];
	cvt.rn.f32.s32 	%f2, %r11;
	add.f32 	%f3, %f1, %f2;
	ld.global.u32 	%r12, [%rd5+4096];
	cvt.rn.f32.s32 	%f4, %r12;
	add.f32 	%f5, %f3, %f4;
	ld.global.u32 	%r13, [%rd5+6144];
	cvt.rn.f32.s32 	%f6, %r13;
	add.f32 	%f7, %f5, %f6;
	cvt.rzi.s32.f32 	%r14, %f7;
	shl.b32 	%r15, %r2, 2;
	mov.u32 	%r16, _ZZ9sumReducePiS_E5arr_s;
	add.s32 	%r3, %r16, %r15;
	st.shared.u32 	[%r3], %r14;
	setp.lt.u32 	%p1, %r24, 2;
	@%p1 bra 	$L__BB0_4;
$L__BB0_1:
	shr.u32 	%r5, %r24, 1;
	bar.sync 	0;
	setp.ge.u32 	%p2, %r2, %r5;
	@%p2 bra 	$L__BB0_3;
	shl.b32 	%r17, %r5, 2;
	add.s32 	%r18, %r3, %r17;
	ld.shared.u32 	%r19, [%r18];
	ld.shared.u32 	%r20, [%r3];
	add.s32 	%r21, %r20, %r19;
	st.shared.u32 	[%r3], %r21;
$L__BB0_3:
	setp.gt.u32 	%p3, %r24, 3;
	mov.u32 	%r24, %r5;
	@%p3 bra 	$L__BB0_1;
$L__BB0_4:
	setp.ne.s32 	%p4, %r2, 0;
	@%p4 bra 	$L__BB0_6;
	ld.shared.u32 	%r22, [_ZZ9sumReducePiS_E5arr_s];
	cvta.to.global.u64 	%rd6, %rd1;
	atom.global.add.u32 	%r23, [%rd6], %r22;
$L__BB0_6:
	ret;

}


// ===== COMPILED SASS (sm_100) =====

	.target	sm_100

	.elftype	@"ET_EXEC"


//--------------------- .note.nv.tkinfo           --------------------------
	.section	.note.nv.tkinfo,"",@"SHT_NOTE"
	.sectionflags	@"SHF_NOTE_NV_TKINFO"
	.tkinfo
        /*0018*/ 	.word	0x00000002
        /*0030*/ 	.string	""
        /*0030*/ 	.string	"ptxas"
        /*0030*/ 	.string	"Cuda compilation tools, release 13.0, V13.0.88"
        /*0030*/ 	.string	"Build cuda_13.0.r13.0/compiler.36424714_0"
        /*0030*/ 	.string	"-arch sm_100 -m 64 "



//--------------------- .note.nv.cuinfo           --------------------------
	.section	.note.nv.cuinfo,"",@"SHT_NOTE"
	.sectionflags	@"SHF_NOTE_NV_CUINFO"
        /*0018*/ 	.short	0x0002
        /*001a*/ 	.short	0x0064
        /*001c*/ 	.short	0x0082
	.zero		2


//--------------------- .nv.info                  --------------------------
	.section	.nv.info,"",@"SHT_CUDA_INFO"
	.align	4


	//----- nvinfo : EIATTR_REGCOUNT
	.align		4
        /*0000*/ 	.byte	0x04, 0x2f
        /*0002*/ 	.short	(.L_1 - .L_0)
	.align		4
.L_0:
        /*0004*/ 	.word	index@(_Z9sumReducePiS_)
        /*0008*/ 	.word	0x0000000c


	//----- nvinfo : EIATTR_FRAME_SIZE
	.align		4
.L_1:
        /*000c*/ 	.byte	0x04, 0x11
        /*000e*/ 	.short	(.L_3 - .L_2)
	.align		4
.L_2:
        /*0010*/ 	.word	index@(_Z9sumReducePiS_)
        /*0014*/ 	.word	0x00000000


	//----- nvinfo : EIATTR_MIN_STACK_SIZE
	.align		4
.L_3:
        /*0018*/ 	.byte	0x04, 0x12
        /*001a*/ 	.short	(.L_5 - .L_4)
	.align		4
.L_4:
        /*001c*/ 	.word	index@(_Z9sumReducePiS_)
        /*0020*/ 	.word	0x00000000
.L_5:


//--------------------- .nv.compat                --------------------------
	.section	.nv.compat,"",@"SHT_CUDA_COMPAT_INFO"
	.align	4
        /*0000*/ 	.byte	0x02, 0x09, 0x00, 0x00, 0x02, 0x02, 0x01, 0x00, 0x02, 0x05, 0x05, 0x00, 0x03, 0x07, 0x01, 0x01
        /*0010*/ 	.byte	0x02, 0x03, 0x00, 0x00, 0x02, 0x06, 0x01, 0x00, 0x04, 0x0b, 0x08, 0x00, 0x09, 0x00, 0x00, 0x00
        /*0020*/ 	.byte	0x00, 0x00, 0x00, 0x00


//--------------------- .nv.info._Z9sumReducePiS_ --------------------------
	.section	.nv.info._Z9sumReducePiS_,"",@"SHT_CUDA_INFO"
	.sectionflags	@""
	.align	4


	//----- nvinfo : EIATTR_CUDA_API_VERSION
	.align		4
        /*0000*/ 	.byte	0x04, 0x37
        /*0002*/ 	.short	(.L_7 - .L_6)
.L_6:
        /*0004*/ 	.word	0x00000082


	//----- nvinfo : EIATTR_KPARAM_INFO
	.align		4
.L_7:
        /*0008*/ 	.byte	0x04, 0x17
        /*000a*/ 	.short	(.L_9 - .L_8)
.L_8:
        /*000c*/ 	.word	0x00000000
        /*0010*/ 	.short	0x0001
        /*0012*/ 	.short	0x0008
        /*0014*/ 	.byte	0x00, 0xf5, 0x21, 0x00


	//----- nvinfo : EIATTR_KPARAM_INFO
	.align		4
.L_9:
        /*0018*/ 	.byte	0x04, 0x17
        /*001a*/ 	.short	(.L_11 - .L_10)
.L_10:
        /*001c*/ 	.word	0x00000000
        /*0020*/ 	.short	0x0000
        /*0022*/ 	.short	0x0000
        /*0024*/ 	.byte	0x00, 0xf5, 0x21, 0x00


	//----- nvinfo : EIATTR_SPARSE_MMA_MASK
	.align		4
.L_11:
        /*0028*/ 	.byte	0x03, 0x50
        /*002a*/ 	.short	0x0000


	//----- nvinfo : EIATTR_MAXREG_COUNT
	.align		4
        /*002c*/ 	.byte	0x03, 0x1b
        /*002e*/ 	.short	0x00ff


	//----- nvinfo : EIATTR_NUM_BARRIERS
	.align		4
        /*0030*/ 	.byte	0x02, 0x4c
        /*0032*/ 	.byte	0x01
	.zero		1


	//----- nvinfo : EIATTR_MERCURY_ISA_VERSION
	.align		4
        /*0034*/ 	.byte	0x03, 0x5f
        /*0036*/ 	.short	0x0101


	//----- nvinfo : EIATTR_VRC_CTA_INIT_COUNT
	.align		4
        /*0038*/ 	.byte	0x02, 0x4a
	.zero		1
	.zero		1


	//----- nvinfo : EIATTR_EXIT_INSTR_OFFSETS
	.align		4
        /*003c*/ 	.byte	0x04, 0x1c
        /*003e*/ 	.short	(.L_13 - .L_12)


	//   ....[0]....
.L_12:
        /*0040*/ 	.word	0x00000290


	//   ....[1]....
        /*0044*/ 	.word	0x00000300


	//----- nvinfo : EIATTR_CBANK_PARAM_SIZE
	.align		4
.L_13:
        /*0048*/ 	.byte	0x03, 0x19
        /*004a*/ 	.short	0x0010


	//----- nvinfo : EIATTR_PARAM_CBANK
	.align		4
        /*004c*/ 	.byte	0x04, 0x0a
        /*004e*/ 	.short	(.L_15 - .L_14)
	.align		4
.L_14:
        /*0050*/ 	.word	index@(.nv.constant0._Z9sumReducePiS_)
        /*0054*/ 	.short	0x0380
        /*0056*/ 	.short	0x0010


	//----- nvinfo : EIATTR_SW_WAR
	.align		4
.L_15:
        /*0058*/ 	.byte	0x04, 0x36
        /*005a*/ 	.short	(.L_17 - .L_16)
.L_16:
        /*005c*/ 	.word	0x00000008
.L_17:


//--------------------- .nv.callgraph             --------------------------
	.section	.nv.callgraph,"",@"SHT_CUDA_CALLGRAPH"
	.align	4
	.sectionentsize	8
	.align		4
        /*0000*/ 	.word	0x00000000
	.align		4
        /*0004*/ 	.word	0xffffffff
	.align		4
        /*0008*/ 	.word	0x00000000
	.align		4
        /*000c*/ 	.word	0xfffffffe
	.align		4
        /*0010*/ 	.word	0x00000000
	.align		4
        /*0014*/ 	.word	0xfffffffd
	.align		4
        /*0018*/ 	.word	0x00000000
	.align		4
        /*001c*/ 	.word	0xfffffffc


//--------------------- .text._Z9sumReducePiS_    --------------------------
	.section	.text._Z9sumReducePiS_,"ax",@progbits
	.align	128
        .global         _Z9sumReducePiS_
        .type           _Z9sumReducePiS_,@function
        .size           _Z9sumReducePiS_,(.L_x_3 - _Z9sumReducePiS_)
        .other          _Z9sumReducePiS_,@"STO_CUDA_ENTRY STV_DEFAULT"
_Z9sumReducePiS_:
.text._Z9sumReducePiS_:
[----:B------:R-:W-:Y:S01]  /*0000*/  LDC R1, c[0x0][0x37c] ;  /* 0x0000df00ff017b82 */ /* 0x000fe20000000800 */
[----:B------:R-:W0:Y:S01]  /*0010*/  S2R R0, SR_CTAID.X ;  /* 0x0000000000007919 */ /* 0x000e220000002500 */
[----:B------:R-:W0:Y:S06]  /*0020*/  LDCU UR8, c[0x0][0x360] ;  /* 0x00006c00ff0877ac */ /* 0x000e2c0008000800 */
[----:B------:R-:W1:Y:S01]  /*0030*/  LDC.64 R2, c[0x0][0x380] ;  /* 0x0000e000ff027b82 */ /* 0x000e620000000a00 */
[----:B------:R-:W2:Y:S01]  /*0040*/  S2R R9, SR_TID.X ;  /* 0x0000000000097919 */ /* 0x000ea20000002100 */
[----:B------:R-:W3:Y:S01]  /*0050*/  LDCU.64 UR6, c[0x0][0x358] ;  /* 0x00006b00ff0677ac */ /* 0x000ee20008000a00 */
[----:B0-----:R-:W-:-:S04]  /*0060*/  IMAD R0, R0, UR8, RZ ;  /* 0x0000000800007c24 */ /* 0x001fc8000f8e02ff */
[----:B--2---:R-:W-:-:S04]  /*0070*/  IMAD R5, R0, 0x4, R9 ;  /* 0x0000000400057824 */ /* 0x004fc800078e0209 */
[----:B-1----:R-:W-:-:S05]  /*0080*/  IMAD.WIDE R2, R5, 0x4, R2 ;  /* 0x0000000405027825 */ /* 0x002fca00078e0202 */
[----:B---3--:R-:W2:Y:S04]  /*0090*/  LDG.E R0, desc[UR6][R2.64] ;  /* 0x0000000602007981 */ /* 0x008ea8000c1e1900 */
[----:B------:R-:W3:Y:S04]  /*00a0*/  LDG.E R4, desc[UR6][R2.64+0x800] ;  /* 0x0008000602047981 */ /* 0x000ee8000c1e1900 */
[----:B------:R-:W4:Y:S04]  /*00b0*/  LDG.E R6, desc[UR6][R2.64+0x1000] ;  /* 0x0010000602067981 */ /* 0x000f28000c1e1900 */
[----:B------:R0:W5:Y:S01]  /*00c0*/  LDG.E R8, desc[UR6][R2.64+0x1800] ;  /* 0x0018000602087981 */ /* 0x000162000c1e1900 */
[----:B------:R-:W1:Y:S01]  /*00d0*/  S2UR UR5, SR_CgaCtaId ;  /* 0x00000000000579c3 */ /* 0x000e620000008800 */
[----:B------:R-:W-:Y:S01]  /*00e0*/  UMOV UR4, 0x400 ;  /* 0x0000040000047882 */ /* 0x000fe20000000000 */
[----:B------:R-:W-:Y:S01]  /*00f0*/  UISETP.GE.U32.AND UP0, UPT, UR8, 0x2, UPT ;  /* 0x000000020800788c */ /* 0x000fe2000bf06070 */
[----:B------:R-:W-:Y:S01]  /*0100*/  ISETP.NE.AND P0, PT, R9, RZ, PT ;  /* 0x000000ff0900720c */ /* 0x000fe20003f05270 */
[----:B-1----:R-:W-:-:S06]  /*0110*/  ULEA UR4, UR5, UR4, 0x18 ;  /* 0x0000000405047291 */ /* 0x002fcc000f8ec0ff */
[----:B0-----:R-:W-:Y:S02]  /*0120*/  LEA R3, R9, UR4, 0x2 ;  /* 0x0000000409037c11 */ /* 0x001fe4000f8e10ff */
[----:B--2---:R-:W-:Y:S02]  /*0130*/  I2FP.F32.S32 R0, R0 ;  /* 0x0000000000007245 */ /* 0x004fe40000201400 */
[----:B---3--:R-:W-:Y:S02]  /*0140*/  I2FP.F32.S32 R5, R4 ;  /* 0x0000000400057245 */ /* 0x008fe40000201400 */
[----:B----4-:R-:W-:-:S03]  /*0150*/  I2FP.F32.S32 R7, R6 ;  /* 0x0000000600077245 */ /* 0x010fc60000201400 */
[----:B------:R-:W-:Y:S01]  /*0160*/  FADD R0, R0, R5 ;  /* 0x0000000500007221 */ /* 0x000fe20000000000 */
[----:B-----5:R-:W-:-:S03]  /*0170*/  I2FP.F32.S32 R5, R8 ;  /* 0x0000000800057245 */ /* 0x020fc60000201400 */
[----:B------:R-:W-:-:S04]  /*0180*/  FADD R0, R0, R7 ;  /* 0x0000000700007221 */ /* 0x000fc80000000000 */
[----:B------:R-:W-:-:S06]  /*0190*/  FADD R0, R0, R5 ;  /* 0x0000000500007221 */ /* 0x000fcc0000000000 */
[----:B------:R-:W0:Y:S02]  /*01a0*/  F2I.TRUNC.NTZ R0, R0 ;  /* 0x0000000000007305 */ /* 0x000e24000020f100 */
[----:B0-----:R0:W-:Y:S01]  /*01b0*/  STS [R3], R0 ;  /* 0x0000000003007388 */ /* 0x0011e20000000800 */
[----:B------:R-:W-:Y:S05]  /*01c0*/  BRA.U !UP0, `(.L_x_0) ;  /* 0x0000000108307547 */ /* 0x000fea000b800000 */
[----:B0-----:R-:W-:-:S07]  /*01d0*/  IMAD.U32 R0, RZ, RZ, UR8 ;  /* 0x00000008ff007e24 */ /* 0x001fce000f8e00ff */
.L_x_1:
[----:B------:R-:W-:Y:S01]  /*01e0*/  BAR.SYNC.DEFER_BLOCKING 0x0 ;  /* 0x0000000000007b1d */ /* 0x000fe20000010000 */
[----:B------:R-:W-:-:S04]  /*01f0*/  SHF.R.U32.HI R6, RZ, 0x1, R0 ;  /* 0x00000001ff067819 */ /* 0x000fc80000011600 */
[----:B------:R-:W-:-:S13]  /*0200*/  ISETP.GE.U32.AND P1, PT, R9, R6, PT ;  /* 0x000000060900720c */ /* 0x000fda0003f26070 */
[----:B------:R-:W-:Y:S01]  /*0210*/  @!P1 LEA R2, R6, R3, 0x2 ;  /* 0x0000000306029211 */ /* 0x000fe200078e10ff */
[----:B------:R-:W-:Y:S05]  /*0220*/  @!P1 LDS R5, [R3] ;  /* 0x0000000003059984 */ /* 0x000fea0000000800 */
[----:B------:R-:W0:Y:S02]  /*0230*/  @!P1 LDS R2, [R2] ;  /* 0x0000000002029984 */ /* 0x000e240000000800 */
[----:B0-----:R-:W-:-:S05]  /*0240*/  @!P1 IMAD.IADD R4, R2, 0x1, R5 ;  /* 0x0000000102049824 */ /* 0x001fca00078e0205 */
[----:B------:R1:W-:Y:S01]  /*0250*/  @!P1 STS [R3], R4 ;  /* 0x0000000403009388 */ /* 0x0003e20000000800 */
[----:B------:R-:W-:Y:S02]  /*0260*/  ISETP.GT.U32.AND P1, PT, R0, 0x3, PT ;  /* 0x000000030000780c */ /* 0x000fe40003f24070 */
[----:B------:R-:W-:-:S11]  /*0270*/  MOV R0, R6 ;  /* 0x0000000600007202 */ /* 0x000fd60000000f00 */
[----:B-1----:R-:W-:Y:S05]  /*0280*/  @P1 BRA `(.L_x_1) ;  /* 0xfffffffc00d41947 */ /* 0x002fea000383ffff */
.L_x_0:
[----:B------:R-:W-:Y:S05]  /*0290*/  @P0 EXIT ;  /* 0x000000000000094d */ /* 0x000fea0003800000 */
[----:B------:R-:W1:Y:S01]  /*02a0*/  S2UR UR5, SR_CgaCtaId ;  /* 0x00000000000579c3 */ /* 0x000e620000008800 */
[----:B------:R-:W-:-:S07]  /*02b0*/  UMOV UR4, 0x400 ;  /* 0x0000040000047882 */ /* 0x000fce0000000000 */
[----:B0-----:R-:W0:Y:S01]  /*02c0*/  LDC.64 R2, c[0x0][0x388] ;  /* 0x0000e200ff027b82 */ /* 0x001e220000000a00 */
[----:B-1----:R-:W-:-:S09]  /*02d0*/  ULEA UR4, UR5, UR4, 0x18 ;  /* 0x0000000405047291 */ /* 0x002fd2000f8ec0ff */
[----:B------:R-:W0:Y:S04]  /*02e0*/  LDS R5, [UR4] ;  /* 0x00000004ff057984 */ /* 0x000e280008000800 */
[----:B0-----:R-:W-:Y:S01]  /*02f0*/  REDG.E.ADD.STRONG.GPU desc[UR6][R2.64], R5 ;  /* 0x000000050200798e */ /* 0x001fe2000c12e106 */
[----:B------:R-:W-:Y:S05]  /*0300*/  EXIT ;  /* 0x000000000000794d */ /* 0x000fea0003800000 */
.L_x_2:
[----:B------:R-:W-:-:S00]  /*0310*/  BRA `(.L_x_2) ;  /* 0xfffffffc00fc7947 */ /* 0x000fc0000383ffff */
[----:B------:R-:W-:-:S00]  /*0320*/  NOP ;  /* 0x0000000000007918 */ /* 0x000fc00000000000 */
        /* <DEDUP_REMOVED lines=13> */
.L_x_3:


//--------------------- .nv.shared._Z9sumReducePiS_ --------------------------
	.section	.nv.shared._Z9sumReducePiS_,"aw",@nobits
	.sectionflags	@""
	.align	4
.nv.shared._Z9sumReducePiS_:
	.zero		3072


//--------------------- .nv.shared.reserved.0     --------------------------
	.section	.nv.shared.reserved.0,"aw",@nobits
	.weak		__nv_reservedSMEM_offset_0_alias
	.size		__nv_reservedSMEM_offset_0_alias, 0, 64
	.other		__nv_reservedSMEM_offset_0_alias,@"STO_CUDA_RESERVED_SHARED STV_DEFAULT"
__nv_reservedSMEM_offset_0_alias:
	.zero		0
	.zero		64


//--------------------- .nv.constant0._Z9sumReducePiS_ --------------------------
	.section	.nv.constant0._Z9sumReducePiS_,"a",@progbits
	.sectionflags	@""
	.align	4
.nv.constant0._Z9sumReducePiS_:
	.zero		912


//--------------------- SYMBOLS --------------------------

	.type		.nv.reservedSmem.offset0,@object
	.size		.nv.reservedSmem.offset0,0x4
	.type		.nv.reservedSmem.cap,@object
	.size		.nv.reservedSmem.cap,0x4
